	.headerflags	@"EF_CUDA_TEXMODE_UNIFIED EF_CUDA_64BIT_ADDRESS EF_CUDA_ACCELERATORS EF_CUDA_SM90 EF_CUDA_VIRTUAL_SM(EF_CUDA_SM90)"
	.elftype	@"ET_EXEC"


//--------------------- .nv.info                  --------------------------
	.section	.nv.info,"",@"SHT_CUDA_INFO"
	.align	4


	//----- nvinfo : EIATTR_REGCOUNT
	.align		4
        /*0000*/ 	.byte	0x04, 0x2f
        /*0002*/ 	.short	(.L_1 - .L_0)
	.align		4
.L_0:
        /*0004*/ 	.word	index@(triton_poi_fused_mul_11)
        /*0008*/ 	.word	0x00000028


	//----- nvinfo : EIATTR_MIN_STACK_SIZE
	.align		4
.L_1:
        /*000c*/ 	.byte	0x04, 0x12
        /*000e*/ 	.short	(.L_3 - .L_2)
	.align		4
.L_2:
        /*0010*/ 	.word	index@(triton_poi_fused_mul_11)
        /*0014*/ 	.word	0x00000000


	//----- nvinfo : EIATTR_FRAME_SIZE
	.align		4
.L_3:
        /*0018*/ 	.byte	0x04, 0x11
        /*001a*/ 	.short	(.L_5 - .L_4)
	.align		4
.L_4:
        /*001c*/ 	.word	index@(triton_poi_fused_mul_11)
        /*0020*/ 	.word	0x00000000


	//----- nvinfo : EIATTR_MIN_STACK_SIZE
	.align		4
.L_5:
        /*0024*/ 	.byte	0x04, 0x12
        /*0026*/ 	.short	(.L_7 - .L_6)
	.align		4
.L_6:
        /*0028*/ 	.word	index@(triton_poi_fused_mul_11)
        /*002c*/ 	.word	0x00000000
.L_7:


//--------------------- .nv.info.triton_poi_fused_mul_11 --------------------------
	.section	.nv.info.triton_poi_fused_mul_11,"",@"SHT_CUDA_INFO"
	.sectionflags	@""
	.align	4


	//----- nvinfo : EIATTR_CUDA_API_VERSION
	.align		4
        /*0000*/ 	.byte	0x04, 0x37
        /*0002*/ 	.short	(.L_9 - .L_8)
.L_8:
        /*0004*/ 	.word	0x0000007c


	//----- nvinfo : EIATTR_KPARAM_INFO
	.align		4
.L_9:
        /*0008*/ 	.byte	0x04, 0x17
        /*000a*/ 	.short	(.L_11 - .L_10)
.L_10:
        /*000c*/ 	.word	0x00000000
        /*0010*/ 	.short	0x0004
        /*0012*/ 	.short	0x001c
        /*0014*/ 	.byte	0x00, 0xf0, 0x11, 0x00


	//----- nvinfo : EIATTR_KPARAM_INFO
	.align		4
.L_11:
        /*0018*/ 	.byte	0x04, 0x17
        /*001a*/ 	.short	(.L_13 - .L_12)
.L_12:
        /*001c*/ 	.word	0x00000000
        /*0020*/ 	.short	0x0003
        /*0022*/ 	.short	0x0018
        /*0024*/ 	.byte	0x00, 0xf0, 0x11, 0x00


	//----- nvinfo : EIATTR_KPARAM_INFO
	.align		4
.L_13:
        /*0028*/ 	.byte	0x04, 0x17
        /*002a*/ 	.short	(.L_15 - .L_14)
.L_14:
        /*002c*/ 	.word	0x00000000
        /*0030*/ 	.short	0x0002
        /*0032*/ 	.short	0x0010
        /*0034*/ 	.byte	0x00, 0xf4, 0x21, 0x00


	//----- nvinfo : EIATTR_KPARAM_INFO
	.align		4
.L_15:
        /*0038*/ 	.byte	0x04, 0x17
        /*003a*/ 	.short	(.L_17 - .L_16)
.L_16:
        /*003c*/ 	.word	0x00000000
        /*0040*/ 	.short	0x0001
        /*0042*/ 	.short	0x0008
        /*0044*/ 	.byte	0x00, 0xf4, 0x21, 0x00


	//----- nvinfo : EIATTR_KPARAM_INFO
	.align		4
.L_17:
        /*0048*/ 	.byte	0x04, 0x17
        /*004a*/ 	.short	(.L_19 - .L_18)
.L_18:
        /*004c*/ 	.word	0x00000000
        /*0050*/ 	.short	0x0000
        /*0052*/ 	.short	0x0000
        /*0054*/ 	.byte	0x00, 0xf4, 0x21, 0x00


	//----- nvinfo : EIATTR_SPARSE_MMA_MASK
	.align		4
.L_19:
        /*0058*/ 	.byte	0x03, 0x50
        /*005a*/ 	.short	0x0000


	//----- nvinfo : EIATTR_MAXREG_COUNT
	.align		4
        /*005c*/ 	.byte	0x03, 0x1b
        /*005e*/ 	.short	0x00ff


	//----- nvinfo : EIATTR_EXIT_INSTR_OFFSETS
	.align		4
        /*0060*/ 	.byte	0x04, 0x1c
        /*0062*/ 	.short	(.L_21 - .L_20)


	//   ....[0]....
.L_20:
        /*0064*/ 	.word	0x00001100


	//   ....[1]....
        /*0068*/ 	.word	0x00001140


	//----- nvinfo : EIATTR_REQNTID
	.align		4
.L_21:
        /*006c*/ 	.byte	0x04, 0x10
        /*006e*/ 	.short	(.L_23 - .L_22)
.L_22:
        /*0070*/ 	.word	0x00000100
        /*0074*/ 	.word	0x00000001
        /*0078*/ 	.word	0x00000001


	//----- nvinfo : EIATTR_CBANK_PARAM_SIZE
	.align		4
.L_23:
        /*007c*/ 	.byte	0x03, 0x19
        /*007e*/ 	.short	0x0020


	//----- nvinfo : EIATTR_PARAM_CBANK
	.align		4
        /*0080*/ 	.byte	0x04, 0x0a
        /*0082*/ 	.short	(.L_25 - .L_24)
	.align		4
.L_24:
        /*0084*/ 	.word	index@(.nv.constant0.triton_poi_fused_mul_11)
        /*0088*/ 	.short	0x0210
        /*008a*/ 	.short	0x0020


	//----- nvinfo : EIATTR_SW_WAR
	.align		4
.L_25:
        /*008c*/ 	.byte	0x04, 0x36
        /*008e*/ 	.short	(.L_27 - .L_26)
.L_26:
        /*0090*/ 	.word	0x00000008
.L_27:


//--------------------- .nv.callgraph             --------------------------
	.section	.nv.callgraph,"",@"SHT_CUDA_CALLGRAPH"
	.align	4
	.sectionentsize	8
	.align		4
        /*0000*/ 	.word	0x00000000
	.align		4
        /*0004*/ 	.word	0xffffffff
	.align		4
        /*0008*/ 	.word	0x00000000
	.align		4
        /*000c*/ 	.word	0xfffffffe
	.align		4
        /*0010*/ 	.word	0x00000000
	.align		4
        /*0014*/ 	.word	0xfffffffd
	.align		4
        /*0018*/ 	.word	0x00000000
	.align		4
        /*001c*/ 	.word	0xfffffffc


//--------------------- .text.triton_poi_fused_mul_11 --------------------------
	.section	.text.triton_poi_fused_mul_11,"ax",@progbits
	.sectionflags	@"SHF_BARRIERS=1"
	.align	128
        .global         triton_poi_fused_mul_11
        .type           triton_poi_fused_mul_11,@function
        .size           triton_poi_fused_mul_11,(.L_x_1 - triton_poi_fused_mul_11)
        .other          triton_poi_fused_mul_11,@"STO_CUDA_ENTRY STV_DEFAULT"
triton_poi_fused_mul_11:
.text.triton_poi_fused_mul_11:
[----:B------:R-:W0:Y:S01]  /*0000*/  LDC R1, c[0x0][0x28] ;  /* 0x00000a00ff017b82 */ /* 0x000e220000000800 */
[----:B------:R-:W1:Y:S07]  /*0010*/  S2R R0, SR_CTAID.Y ;  /* 0x0000000000007919 */ /* 0x000e6e0000002600 */
[----:B------:R-:W2:Y:S01]  /*0020*/  LDC.64 R30, c[0x0][0x210] ;  /* 0x00008400ff1e7b82 */ /* 0x000ea20000000a00 */
[----:B------:R-:W-:Y:S02]  /*0030*/  CS2R R20, SRZ ;  /* 0x0000000000147805 */ /* 0x000fe4000001ff00 */
[----:B------:R-:W-:Y:S01]  /*0040*/  CS2R R22, SRZ ;  /* 0x0000000000167805 */ /* 0x000fe2000001ff00 */
[----:B------:R-:W3:Y:S01]  /*0050*/  S2R R27, SR_TID.X ;  /* 0x00000000001b7919 */ /* 0x000ee20000002100 */
[----:B------:R-:W-:-:S02]  /*0060*/  CS2R R12, SRZ ;  /* 0x00000000000c7805 */ /* 0x000fc4000001ff00 */
[----:B------:R-:W-:Y:S01]  /*0070*/  CS2R R14, SRZ ;  /* 0x00000000000e7805 */ /* 0x000fe2000001ff00 */
[----:B------:R-:W-:Y:S01]  /*0080*/  ULDC.64 UR6, c[0x0][0x208] ;  /* 0x0000820000067ab9 */ /* 0x000fe20000000a00 */
[----:B------:R-:W4:Y:S01]  /*0090*/  S2R R24, SR_CTAID.X ;  /* 0x0000000000187919 */ /* 0x000f220000002500 */
[----:B-1----:R-:W-:Y:S02]  /*00a0*/  IMAD.SHL.U32 R3, R0, 0x10, RZ ;  /* 0x0000001000037824 */ /* 0x002fe400078e00ff */
[----:B---3--:R-:W-:Y:S01]  /*00b0*/  IMAD.SHL.U32 R2, R27, 0x4, RZ ;  /* 0x000000041b027824 */ /* 0x008fe200078e00ff */
[----:B------:R-:W-:-:S04]  /*00c0*/  SHF.R.U32.HI R5, RZ, 0x2, R27 ;  /* 0x00000002ff057819 */ /* 0x000fc8000001161b */
[----:B------:R-:W-:Y:S02]  /*00d0*/  LOP3.LUT R2, R3, 0xc, R2, 0xf8, !PT ;  /* 0x0000000c03027812 */ /* 0x000fe400078ef802 */
[----:B------:R-:W-:Y:S02]  /*00e0*/  SGXT.U32 R5, R5, 0x6 ;  /* 0x000000060505781a */ /* 0x000fe40000000000 */
[----:B------:R-:W-:Y:S02]  /*00f0*/  ISETP.GE.AND P4, PT, R2, 0x10, PT ;  /* 0x000000100200780c */ /* 0x000fe40003f86270 */
[----:B----4-:R-:W-:Y:S02]  /*0100*/  PRMT R5, R5, 0x6540, R24 ;  /* 0x0000654005057816 */ /* 0x010fe40000000018 */
[----:B------:R-:W-:Y:S02]  /*0110*/  SHF.R.U32.HI R4, RZ, 0x2, R2 ;  /* 0x00000002ff047819 */ /* 0x000fe40000011602 */
[----:B------:R-:W-:-:S02]  /*0120*/  LOP3.LUT R2, R5, 0x40, RZ, 0xfc, !PT ;  /* 0x0000004005027812 */ /* 0x000fc400078efcff */
[C---:B------:R-:W-:Y:S01]  /*0130*/  ISETP.LT.AND P0, PT, R5.reuse, 0x101, !P4 ;  /* 0x000001010500780c */ /* 0x040fe20006701270 */
[C---:B------:R-:W-:Y:S01]  /*0140*/  IMAD R4, R5.reuse, 0x4, R4 ;  /* 0x0000000405047824 */ /* 0x040fe200078e0204 */
[----:B------:R-:W-:Y:S02]  /*0150*/  ISETP.LT.AND P1, PT, R2, 0x101, !P4 ;  /* 0x000001010200780c */ /* 0x000fe40006721270 */
[C---:B------:R-:W-:Y:S01]  /*0160*/  LOP3.LUT R6, R5.reuse, 0x80, RZ, 0xfc, !PT ;  /* 0x0000008005067812 */ /* 0x040fe200078efcff */
[----:B------:R-:W1:Y:S01]  /*0170*/  @!P4 LDC.64 R28, c[0x0][0x218] ;  /* 0x00008600ff1ccb82 */ /* 0x000e620000000a00 */
[----:B------:R-:W-:Y:S01]  /*0180*/  IMAD R17, R4, 0xc, RZ ;  /* 0x0000000c04117824 */ /* 0x000fe200078e02ff */
[----:B------:R-:W-:Y:S02]  /*0190*/  LOP3.LUT R7, R5, 0xc0, RZ, 0xfc, !PT ;  /* 0x000000c005077812 */ /* 0x000fe400078efcff */
[----:B------:R-:W-:Y:S01]  /*01a0*/  ISETP.LT.AND P2, PT, R6, 0x101, !P4 ;  /* 0x000001010600780c */ /* 0x000fe20006741270 */
[----:B------:R-:W-:Y:S01]  /*01b0*/  VIADD R19, R17, 0xc00 ;  /* 0x00000c0011137836 */ /* 0x000fe20000000000 */
[----:B------:R-:W-:Y:S01]  /*01c0*/  ISETP.LT.AND P3, PT, R7, 0x101, !P4 ;  /* 0x000001010700780c */ /* 0x000fe20006761270 */
[----:B------:R-:W-:-:S02]  /*01d0*/  VIADD R33, R17, 0x1800 ;  /* 0x0000180011217836 */ /* 0x000fc40000000000 */
[C---:B------:R-:W-:Y:S02]  /*01e0*/  VIADD R5, R17.reuse, 0x2400 ;  /* 0x0000240011057836 */ /* 0x040fe40000000000 */
[----:B--2---:R-:W-:-:S04]  /*01f0*/  IMAD.WIDE R16, R17, 0x4, R30 ;  /* 0x0000000411107825 */ /* 0x004fc800078e021e */
[--C-:B------:R-:W-:Y:S01]  /*0200*/  IMAD.WIDE R18, R19, 0x4, R30.reuse ;  /* 0x0000000413127825 */ /* 0x100fe200078e021e */
[----:B------:R2:W3:Y:S01]  /*0210*/  @P0 LDG.E.EL.128 R20, desc[UR6][R16.64] ;  /* 0x0000000610140981 */ /* 0x0004e2000c2e1d00 */
[----:B------:R-:W-:Y:S02]  /*0220*/  CS2R R6, SRZ ;  /* 0x0000000000067805 */ /* 0x000fe4000001ff00 */
[--C-:B------:R-:W-:Y:S01]  /*0230*/  IMAD.WIDE R32, R33, 0x4, R30.reuse ;  /* 0x0000000421207825 */ /* 0x100fe200078e021e */
[----:B------:R4:W5:Y:S01]  /*0240*/  @P1 LDG.E.EL.128 R12, desc[UR6][R18.64] ;  /* 0x00000006120c1981 */ /* 0x000962000c2e1d00 */
[----:B------:R-:W-:Y:S02]  /*0250*/  CS2R R8, SRZ ;  /* 0x0000000000087805 */ /* 0x000fe4000001ff00 */
[----:B------:R-:W-:Y:S01]  /*0260*/  CS2R R10, SRZ ;  /* 0x00000000000a7805 */ /* 0x000fe2000001ff00 */
[----:B------:R-:W-:Y:S01]  /*0270*/  IMAD.WIDE R30, R5, 0x4, R30 ;  /* 0x00000004051e7825 */ /* 0x000fe200078e021e */
[----:B------:R-:W-:-:S02]  /*0280*/  CS2R R4, SRZ ;  /* 0x0000000000047805 */ /* 0x000fc4000001ff00 */
[----:B--2---:R-:W-:Y:S02]  /*0290*/  CS2R R16, SRZ ;  /* 0x0000000000107805 */ /* 0x004fe4000001ff00 */
[----:B------:R-:W2:Y:S01]  /*02a0*/  @P3 LDG.E.EL.128 R8, desc[UR6][R30.64] ;  /* 0x000000061e083981 */ /* 0x000ea2000c2e1d00 */
[----:B----4-:R-:W-:-:S03]  /*02b0*/  CS2R R18, SRZ ;  /* 0x0000000000127805 */ /* 0x010fc6000001ff00 */
[----:B------:R-:W4:Y:S04]  /*02c0*/  @P2 LDG.E.EL.128 R4, desc[UR6][R32.64] ;  /* 0x0000000620042981 */ /* 0x000f28000c2e1d00 */
[----:B-1----:R-:W3:Y:S01]  /*02d0*/  @!P4 LDG.E.EL.128 R16, desc[UR6][R28.64] ;  /* 0x000000061c10c981 */ /* 0x002ee2000c2e1d00 */
[----:B------:R-:W1:Y:S01]  /*02e0*/  S2R R25, SR_TID.X ;  /* 0x0000000000197919 */ /* 0x000e620000002100 */
[----:B------:R-:W1:Y:S01]  /*02f0*/  S2UR UR5, SR_CgaCtaId ;  /* 0x00000000000579c3 */ /* 0x000e620000008800 */
[----:B------:R-:W-:Y:S01]  /*0300*/  PRMT R24, R27, 0x6540, R24 ;  /* 0x000065401b187816 */ /* 0x000fe20000000018 */
[----:B------:R-:W-:Y:S02]  /*0310*/  UMOV UR4, 0x400 ;  /* 0x0000040000047882 */ /* 0x000fe40000000000 */
[----:B01----:R-:W-:Y:S01]  /*0320*/  UPRMT UR4, UR5, 0x654, UR4 ;  /* 0x0000065405047896 */ /* 0x003fe20008000004 */
[----:B------:R-:W-:Y:S01]  /*0330*/  IMAD.SHL.U32 R2, R25, 0x400, RZ ;  /* 0x0000040019027824 */ /* 0x000fe200078e00ff */
[----:B------:R-:W-:-:S04]  /*0340*/  SHF.R.U32.HI R27, RZ, 0x2, R25 ;  /* 0x00000002ff1b7819 */ /* 0x000fc80000011619 */
[----:B------:R-:W-:Y:S02]  /*0350*/  SGXT.U32 R27, R27, 0x6 ;  /* 0x000000061b1b781a */ /* 0x000fe40000000000 */
[----:B------:R-:W-:-:S04]  /*0360*/  LOP3.LUT R2, R2, 0xc00, RZ, 0xc0, !PT ;  /* 0x00000c0002027812 */ /* 0x000fc800078ec0ff */
[C---:B------:R-:W-:Y:S02]  /*0370*/  LOP3.LUT R26, R2.reuse, R27, RZ, 0xfc, !PT ;  /* 0x0000001b021a7212 */ /* 0x040fe400078efcff */
[----:B------:R-:W-:-:S05]  /*0380*/  LEA.HI R27, R2, UR4, RZ, 0x1a ;  /* 0x00000004021b7c11 */ /* 0x000fca000f8fd0ff */
[----:B------:R-:W-:Y:S01]  /*0390*/  IMAD R27, R26, 0x4, R27 ;  /* 0x000000041a1b7824 */ /* 0x000fe200078e021b */
[----:B------:R-:W-:-:S04]  /*03a0*/  ISETP.GE.AND P0, PT, R24, 0x101, PT ;  /* 0x000001011800780c */ /* 0x000fc80003f06270 */
[----:B------:R-:W-:Y:S01]  /*03b0*/  ISETP.LT.AND P2, PT, R3, 0x10, !P0 ;  /* 0x000000100300780c */ /* 0x000fe20004741270 */
[C---:B---3--:R-:W-:Y:S01]  /*03c0*/  FADD R20, R16.reuse, R20 ;  /* 0x0000001410147221 */ /* 0x048fe20000000000 */
[C---:B-----5:R-:W-:Y:S01]  /*03d0*/  FADD R12, R16.reuse, R12 ;  /* 0x0000000c100c7221 */ /* 0x060fe20000000000 */
[C---:B----4-:R-:W-:Y:S01]  /*03e0*/  FADD R4, R16.reuse, R4 ;  /* 0x0000000410047221 */ /* 0x050fe20000000000 */
[----:B--2---:R-:W-:Y:S01]  /*03f0*/  FADD R8, R16, R8 ;  /* 0x0000000810087221 */ /* 0x004fe20000000000 */
[C---:B------:R-:W-:Y:S01]  /*0400*/  LOP3.LUT R16, R2.reuse, 0x100, RZ, 0xfc, !PT ;  /* 0x0000010002107812 */ /* 0x040fe200078efcff */
[----:B------:R-:W-:Y:S01]  /*0410*/  FADD R31, R17, R21 ;  /* 0x00000015111f7221 */ /* 0x000fe20000000000 */
[----:B------:R-:W-:Y:S02]  /*0420*/  LOP3.LUT R21, R2, 0x200, RZ, 0xfc, !PT ;  /* 0x0000020002157812 */ /* 0x000fe400078efcff */
[----:B------:R-:W-:Y:S02]  /*0430*/  LEA.HI R29, R16, UR4, RZ, 0x1a ;  /* 0x00000004101d7c11 */ /* 0x000fe4000f8fd0ff */
[----:B------:R-:W-:Y:S01]  /*0440*/  LOP3.LUT R2, R2, 0x300, RZ, 0xfc, !PT ;  /* 0x0000030002027812 */ /* 0x000fe200078efcff */
[----:B------:R0:W-:Y:S01]  /*0450*/  STS [R27], R20 ;  /* 0x000000141b007388 */ /* 0x0001e20000000800 */
[----:B------:R-:W-:Y:S01]  /*0460*/  LEA.HI R21, R21, UR4, RZ, 0x1a ;  /* 0x0000000415157c11 */ /* 0x000fe2000f8fd0ff */
[----:B------:R-:W-:Y:S01]  /*0470*/  IMAD R16, R26, 0x4, R29 ;  /* 0x000000041a107824 */ /* 0x000fe200078e021d */
[----:B------:R-:W-:-:S03]  /*0480*/  LEA.HI R29, R2, UR4, RZ, 0x1a ;  /* 0x00000004021d7c11 */ /* 0x000fc6000f8fd0ff */
[C---:B------:R-:W-:Y:S02]  /*0490*/  IMAD R2, R26.reuse, 0x4, R21 ;  /* 0x000000041a027824 */ /* 0x040fe400078e0215 */
[----:B0-----:R-:W-:Y:S02]  /*04a0*/  VIADD R20, R3, 0x1 ;  /* 0x0000000103147836 */ /* 0x001fe40000000000 */
[----:B------:R-:W-:-:S03]  /*04b0*/  IMAD R21, R26, 0x4, R29 ;  /* 0x000000041a157824 */ /* 0x000fc600078e021d */
[----:B------:R-:W-:Y:S01]  /*04c0*/  SHF.R.S32.HI R29, RZ, 0x1f, R20 ;  /* 0x0000001fff1d7819 */ /* 0x000fe20000011414 */
[----:B------:R-:W-:-:S03]  /*04d0*/  FADD R26, R19, R23 ;  /* 0x00000017131a7221 */ /* 0x000fc60000000000 */
[----:B------:R-:W-:-:S04]  /*04e0*/  LEA.HI R29, R29, R20, RZ, 0x2 ;  /* 0x000000141d1d7211 */ /* 0x000fc800078f10ff */
[----:B------:R-:W-:Y:S01]  /*04f0*/  LOP3.LUT R23, R29, 0xfffffffc, RZ, 0xc0, !PT ;  /* 0xfffffffc1d177812 */ /* 0x000fe200078ec0ff */
[----:B------:R-:W-:Y:S01]  /*0500*/  FADD R33, R18, R22 ;  /* 0x0000001612217221 */ /* 0x000fe20000000000 */
[----:B------:R-:W-:-:S03]  /*0510*/  SHF.R.S32.HI R22, RZ, 0x2, R29 ;  /* 0x00000002ff167819 */ /* 0x000fc6000001141d */
[----:B------:R-:W-:-:S04]  /*0520*/  IMAD.IADD R23, R20, 0x1, -R23 ;  /* 0x0000000114177824 */ /* 0x000fc800078e0a17 */
[----:B------:R-:W-:Y:S02]  /*0530*/  IMAD R23, R23, 0x101, R24 ;  /* 0x0000010117177824 */ /* 0x000fe400078e0218 */
[----:B------:R-:W-:Y:S01]  /*0540*/  FADD R28, R19, R15 ;  /* 0x0000000f131c7221 */ /* 0x000fe20000000000 */
[----:B------:R-:W-:Y:S01]  /*0550*/  FADD R15, R17, R5 ;  /* 0x00000005110f7221 */ /* 0x000fe20000000000 */
[----:B------:R-:W-:Y:S02]  /*0560*/  IMAD R22, R22, 0x420, R23 ;  /* 0x0000042016167824 */ /* 0x000fe400078e0217 */
[C---:B------:R-:W-:Y:S01]  /*0570*/  FADD R23, R18.reuse, R6 ;  /* 0x0000000612177221 */ /* 0x040fe20000000000 */
[C---:B------:R-:W-:Y:S01]  /*0580*/  VIADD R6, R3.reuse, 0x2 ;  /* 0x0000000203067836 */ /* 0x040fe20000000000 */
[----:B------:R-:W-:Y:S01]  /*0590*/  STS [R16+0x400], R31 ;  /* 0x0004001f10007388 */ /* 0x000fe20000000800 */
[----:B------:R-:W-:Y:S02]  /*05a0*/  VIADD R5, R3, 0x3 ;  /* 0x0000000303057836 */ /* 0x000fe40000000000 */
[----:B------:R-:W-:Y:S01]  /*05b0*/  FADD R29, R18, R14 ;  /* 0x0000000e121d7221 */ /* 0x000fe20000000000 */
[----:B------:R-:W-:Y:S01]  /*05c0*/  STS [R2+0x800], R33 ;  /* 0x0008002102007388 */ /* 0x000fe20000000800 */
[----:B------:R-:W-:Y:S01]  /*05d0*/  FADD R13, R17, R13 ;  /* 0x0000000d110d7221 */ /* 0x000fe20000000000 */
[----:B------:R-:W-:-:S02]  /*05e0*/  SHF.R.S32.HI R14, RZ, 0x1f, R5 ;  /* 0x0000001fff0e7819 */ /* 0x000fc40000011405 */
[----:B------:R0:W-:Y:S02]  /*05f0*/  STS [R21+0xc00], R26 ;  /* 0x000c001a15007388 */ /* 0x0001e40000000800 */
[----:B------:R-:W-:Y:S02]  /*0600*/  LEA.HI R14, R14, R5, RZ, 0x2 ;  /* 0x000000050e0e7211 */ /* 0x000fe400078f10ff */
[----:B------:R1:W-:Y:S01]  /*0610*/  STS [R27+0x100], R12 ;  /* 0x0001000c1b007388 */ /* 0x0003e20000000800 */
[----:B0-----:R-:W-:Y:S01]  /*0620*/  FADD R26, R19, R7 ;  /* 0x00000007131a7221 */ /* 0x001fe20000000000 */
[----:B------:R-:W-:Y:S02]  /*0630*/  SHF.R.S32.HI R7, RZ, 0x1f, R6 ;  /* 0x0000001fff077819 */ /* 0x000fe40000011406 */
[----:B------:R0:W-:Y:S02]  /*0640*/  STS [R16+0x500], R13 ;  /* 0x0005000d10007388 */ /* 0x0001e40000000800 */
[----:B-1----:R-:W-:-:S02]  /*0650*/  LEA.HI R12, R7, R6, RZ, 0x2 ;  /* 0x00000006070c7211 */ /* 0x002fc400078f10ff */
[----:B------:R-:W-:Y:S01]  /*0660*/  STS [R2+0x900], R29 ;  /* 0x0009001d02007388 */ /* 0x000fe20000000800 */
[----:B------:R-:W-:-:S03]  /*0670*/  VIADD R7, R3, 0x5 ;  /* 0x0000000503077836 */ /* 0x000fc60000000000 */
[----:B------:R1:W-:Y:S01]  /*0680*/  STS [R21+0xd00], R28 ;  /* 0x000d001c15007388 */ /* 0x0003e20000000800 */
[----:B0-----:R-:W-:-:S03]  /*0690*/  LOP3.LUT R13, R12, 0xfffffffc, RZ, 0xc0, !PT ;  /* 0xfffffffc0c0d7812 */ /* 0x001fc600078ec0ff */
[----:B------:R0:W-:Y:S01]  /*06a0*/  STS [R27+0x200], R4 ;  /* 0x000200041b007388 */ /* 0x0001e20000000800 */
[----:B-1----:R-:W-:Y:S01]  /*06b0*/  LOP3.LUT R28, R14, 0xfffffffc, RZ, 0xc0, !PT ;  /* 0xfffffffc0e1c7812 */ /* 0x002fe200078ec0ff */
[----:B------:R-:W-:Y:S02]  /*06c0*/  IMAD.IADD R29, R6, 0x1, -R13 ;  /* 0x00000001061d7824 */ /* 0x000fe400078e0a0d */
[----:B------:R1:W-:Y:S01]  /*06d0*/  STS [R16+0x600], R15 ;  /* 0x0006000f10007388 */ /* 0x0003e20000000800 */
[----:B------:R-:W-:Y:S02]  /*06e0*/  VIADD R13, R3, 0x6 ;  /* 0x00000006030d7836 */ /* 0x000fe40000000000 */
[----:B------:R-:W-:Y:S01]  /*06f0*/  IMAD.IADD R31, R5, 0x1, -R28 ;  /* 0x00000001051f7824 */ /* 0x000fe200078e0a1c */
[----:B------:R-:W-:Y:S01]  /*0700*/  SHF.R.S32.HI R28, RZ, 0x1f, R7 ;  /* 0x0000001fff1c7819 */ /* 0x000fe20000011407 */
[----:B------:R-:W-:Y:S01]  /*0710*/  STS [R2+0xa00], R23 ;  /* 0x000a001702007388 */ /* 0x000fe20000000800 */
[----:B0-----:R-:W-:-:S03]  /*0720*/  SHF.R.S32.HI R4, RZ, 0x2, R12 ;  /* 0x00000002ff047819 */ /* 0x001fc6000001140c */
[----:B------:R-:W-:Y:S01]  /*0730*/  STS [R21+0xe00], R26 ;  /* 0x000e001a15007388 */ /* 0x000fe20000000800 */
[----:B-1----:R-:W-:Y:S01]  /*0740*/  SHF.R.S32.HI R15, RZ, 0x2, R14 ;  /* 0x00000002ff0f7819 */ /* 0x002fe2000001140e */
[----:B------:R-:W-:Y:S02]  /*0750*/  IMAD R14, R31, 0x101, R24 ;  /* 0x000001011f0e7824 */ /* 0x000fe400078e0218 */
[----:B------:R0:W-:Y:S01]  /*0760*/  STS [R27+0x300], R8 ;  /* 0x000300081b007388 */ /* 0x0001e20000000800 */
[----:B------:R-:W-:Y:S01]  /*0770*/  SHF.R.S32.HI R12, RZ, 0x1f, R13 ;  /* 0x0000001fff0c7819 */ /* 0x000fe2000001140d */
[----:B------:R-:W-:-:S03]  /*0780*/  IMAD R15, R15, 0x420, R14 ;  /* 0x000004200f0f7824 */ /* 0x000fc600078e020e */
[----:B------:R-:W-:Y:S02]  /*0790*/  LEA.HI R12, R12, R13, RZ, 0x2 ;  /* 0x0000000d0c0c7211 */ /* 0x000fe400078f10ff */
[----:B0-----:R-:W-:-:S04]  /*07a0*/  LEA.HI R8, R28, R7, RZ, 0x2 ;  /* 0x000000071c087211 */ /* 0x001fc800078f10ff */
[----:B------:R-:W-:Y:S02]  /*07b0*/  LOP3.LUT R14, R8, 0xfffffffc, RZ, 0xc0, !PT ;  /* 0xfffffffc080e7812 */ /* 0x000fe400078ec0ff */
[----:B------:R-:W-:-:S03]  /*07c0*/  LOP3.LUT R26, R12, 0xfffffffc, RZ, 0xc0, !PT ;  /* 0xfffffffc0c1a7812 */ /* 0x000fc600078ec0ff */
[----:B------:R-:W-:Y:S01]  /*07d0*/  IMAD.IADD R23, R7, 0x1, -R14 ;  /* 0x0000000107177824 */ /* 0x000fe200078e0a0e */
[----:B------:R-:W-:-:S03]  /*07e0*/  SHF.R.S32.HI R14, RZ, 0x2, R8 ;  /* 0x00000002ff0e7819 */ /* 0x000fc60000011408 */
[----:B------:R-:W-:Y:S02]  /*07f0*/  IMAD R27, R23, 0x101, R24 ;  /* 0x00000101171b7824 */ /* 0x000fe400078e0218 */
[----:B------:R-:W-:Y:S01]  /*0800*/  IMAD.IADD R23, R13, 0x1, -R26 ;  /* 0x000000010d177824 */ /* 0x000fe200078e0a1a */
[----:B------:R-:W-:Y:S01]  /*0810*/  SHF.R.S32.HI R8, RZ, 0x2, R12 ;  /* 0x00000002ff087819 */ /* 0x000fe2000001140c */
[--C-:B------:R-:W-:Y:S02]  /*0820*/  IMAD R29, R29, 0x101, R24.reuse ;  /* 0x000001011d1d7824 */ /* 0x100fe400078e0218 */
[----:B------:R-:W-:Y:S02]  /*0830*/  IMAD R23, R23, 0x101, R24 ;  /* 0x0000010117177824 */ /* 0x000fe400078e0218 */
[----:B------:R-:W-:Y:S02]  /*0840*/  VIADD R12, R3, 0x7 ;  /* 0x00000007030c7836 */ /* 0x000fe40000000000 */
[----:B------:R-:W-:-:S02]  /*0850*/  IMAD R4, R4, 0x420, R29 ;  /* 0x0000042004047824 */ /* 0x000fc400078e021d */
[----:B------:R-:W-:Y:S01]  /*0860*/  FADD R29, R17, R9 ;  /* 0x00000009111d7221 */ /* 0x000fe20000000000 */
[----:B------:R-:W-:Y:S01]  /*0870*/  IMAD R8, R8, 0x420, R23 ;  /* 0x0000042008087824 */ /* 0x000fe200078e0217 */
[----:B------:R-:W-:Y:S01]  /*0880*/  SHF.R.S32.HI R23, RZ, 0x1f, R12 ;  /* 0x0000001fff177819 */ /* 0x000fe2000001140c */
[----:B------:R-:W-:Y:S02]  /*0890*/  VIADD R9, R3, 0x9 ;  /* 0x0000000903097836 */ /* 0x000fe40000000000 */
[----:B------:R-:W-:Y:S01]  /*08a0*/  FADD R17, R18, R10 ;  /* 0x0000000a12117221 */ /* 0x000fe20000000000 */
[----:B------:R-:W-:Y:S02]  /*08b0*/  LEA.HI R23, R23, R12, RZ, 0x2 ;  /* 0x0000000c17177211 */ /* 0x000fe400078f10ff */
[----:B------:R-:W-:Y:S01]  /*08c0*/  SHF.R.S32.HI R18, RZ, 0x1f, R9 ;  /* 0x0000001fff127819 */ /* 0x000fe20000011409 */
[----:B------:R-:W-:Y:S01]  /*08d0*/  IMAD R14, R14, 0x420, R27 ;  /* 0x000004200e0e7824 */ /* 0x000fe200078e021b */
[----:B------:R-:W-:-:S02]  /*08e0*/  LOP3.LUT R27, R23, 0xfffffffc, RZ, 0xc0, !PT ;  /* 0xfffffffc171b7812 */ /* 0x000fc400078ec0ff */
[----:B------:R-:W-:Y:S01]  /*08f0*/  LEA.HI R18, R18, R9, RZ, 0x2 ;  /* 0x0000000912127211 */ /* 0x000fe200078f10ff */
[----:B------:R-:W-:Y:S02]  /*0900*/  VIADD R10, R3, 0xa ;  /* 0x0000000a030a7836 */ /* 0x000fe40000000000 */
[----:B------:R-:W-:Y:S01]  /*0910*/  IMAD.IADD R27, R12, 0x1, -R27 ;  /* 0x000000010c1b7824 */ /* 0x000fe200078e0a1b */
[----:B------:R-:W-:Y:S01]  /*0920*/  LOP3.LUT R28, R18, 0xfffffffc, RZ, 0xc0, !PT ;  /* 0xfffffffc121c7812 */ /* 0x000fe200078ec0ff */
[----:B------:R-:W-:Y:S01]  /*0930*/  FADD R26, R19, R11 ;  /* 0x0000000b131a7221 */ /* 0x000fe20000000000 */
[----:B------:R0:W-:Y:S01]  /*0940*/  STS [R16+0x700], R29 ;  /* 0x0007001d10007388 */ /* 0x0001e20000000800 */
[----:B------:R-:W-:Y:S02]  /*0950*/  SHF.R.S32.HI R19, RZ, 0x1f, R10 ;  /* 0x0000001fff137819 */ /* 0x000fe4000001140a */
[----:B------:R-:W-:Y:S01]  /*0960*/  SHF.R.S32.HI R11, RZ, 0x2, R23 ;  /* 0x00000002ff0b7819 */ /* 0x000fe20000011417 */
[----:B------:R-:W-:Y:S01]  /*0970*/  IMAD.IADD R23, R9, 0x1, -R28 ;  /* 0x0000000109177824 */ /* 0x000fe200078e0a1c */
[----:B------:R-:W-:Y:S01]  /*0980*/  LEA.HI R19, R19, R10, RZ, 0x2 ;  /* 0x0000000a13137211 */ /* 0x000fe200078f10ff */
[----:B0-----:R-:W-:Y:S01]  /*0990*/  IMAD R16, R27, 0x101, R24 ;  /* 0x000001011b107824 */ /* 0x001fe200078e0218 */
[----:B------:R-:W-:Y:S01]  /*09a0*/  SHF.R.S32.HI R18, RZ, 0x2, R18 ;  /* 0x00000002ff127819 */ /* 0x000fe20000011412 */
[----:B------:R-:W-:-:S02]  /*09b0*/  IMAD R23, R23, 0x101, R24 ;  /* 0x0000010117177824 */ /* 0x000fc400078e0218 */
[----:B------:R-:W-:Y:S02]  /*09c0*/  IMAD R11, R11, 0x420, R16 ;  /* 0x000004200b0b7824 */ /* 0x000fe400078e0210 */
[----:B------:R-:W-:Y:S01]  /*09d0*/  VIADD R16, R3, 0xb ;  /* 0x0000000b03107836 */ /* 0x000fe20000000000 */
[----:B------:R0:W-:Y:S01]  /*09e0*/  STS [R2+0xb00], R17 ;  /* 0x000b001102007388 */ /* 0x0001e20000000800 */
[----:B------:R-:W-:Y:S01]  /*09f0*/  LOP3.LUT R27, R19, 0xfffffffc, RZ, 0xc0, !PT ;  /* 0xfffffffc131b7812 */ /* 0x000fe200078ec0ff */
[----:B------:R-:W-:Y:S02]  /*0a00*/  IMAD R18, R18, 0x420, R23 ;  /* 0x0000042012127824 */ /* 0x000fe400078e0217 */
[----:B------:R-:W-:Y:S01]  /*0a10*/  SHF.R.S32.HI R23, RZ, 0x1f, R16 ;  /* 0x0000001fff177819 */ /* 0x000fe20000011410 */
[----:B------:R1:W-:Y:S01]  /*0a20*/  STS [R21+0xf00], R26 ;  /* 0x000f001a15007388 */ /* 0x0003e20000000800 */
[----:B------:R-:W-:Y:S02]  /*0a30*/  IMAD.IADD R27, R10, 0x1, -R27 ;  /* 0x000000010a1b7824 */ /* 0x000fe400078e0a1b */
[----:B0-----:R-:W-:Y:S01]  /*0a40*/  VIADD R17, R3, 0xd ;  /* 0x0000000d03117836 */ /* 0x001fe20000000000 */
[----:B------:R-:W-:-:S04]  /*0a50*/  SHF.R.S32.HI R19, RZ, 0x2, R19 ;  /* 0x00000002ff137819 */ /* 0x000fc80000011413 */
[----:B------:R-:W-:Y:S02]  /*0a60*/  SHF.R.S32.HI R2, RZ, 0x1f, R17 ;  /* 0x0000001fff027819 */ /* 0x000fe40000011411 */
[----:B-1----:R-:W-:Y:S01]  /*0a70*/  LEA.HI R21, R23, R16, RZ, 0x2 ;  /* 0x0000001017157211 */ /* 0x002fe200078f10ff */
[----:B------:R-:W-:Y:S01]  /*0a80*/  IMAD R26, R27, 0x101, R24 ;  /* 0x000001011b1a7824 */ /* 0x000fe200078e0218 */
[----:B------:R-:W-:Y:S02]  /*0a90*/  LEA.HI R2, R2, R17, RZ, 0x2 ;  /* 0x0000001102027211 */ /* 0x000fe400078f10ff */
[----:B------:R-:W-:Y:S01]  /*0aa0*/  LOP3.LUT R23, R21, 0xfffffffc, RZ, 0xc0, !PT ;  /* 0xfffffffc15177812 */ /* 0x000fe200078ec0ff */
[----:B------:R-:W-:Y:S01]  /*0ab0*/  IMAD R19, R19, 0x420, R26 ;  /* 0x0000042013137824 */ /* 0x000fe200078e021a */
[----:B------:R-:W-:-:S03]  /*0ac0*/  LOP3.LUT R26, R2, 0xfffffffc, RZ, 0xc0, !PT ;  /* 0xfffffffc021a7812 */ /* 0x000fc600078ec0ff */
[----:B------:R-:W-:Y:S01]  /*0ad0*/  IMAD.IADD R23, R16, 0x1, -R23 ;  /* 0x0000000110177824 */ /* 0x000fe200078e0a17 */
[----:B------:R-:W-:Y:S01]  /*0ae0*/  SHF.R.S32.HI R21, RZ, 0x2, R21 ;  /* 0x00000002ff157819 */ /* 0x000fe20000011415 */
[----:B------:R-:W-:Y:S02]  /*0af0*/  IMAD.IADD R27, R17, 0x1, -R26 ;  /* 0x00000001111b7824 */ /* 0x000fe400078e0a1a */
[----:B------:R-:W-:-:S04]  /*0b00*/  IMAD R26, R23, 0x101, R24 ;  /* 0x00000101171a7824 */ /* 0x000fc800078e0218 */
[----:B------:R-:W-:Y:S02]  /*0b10*/  IMAD R21, R21, 0x420, R26 ;  /* 0x0000042015157824 */ /* 0x000fe400078e021a */
[----:B------:R-:W-:Y:S02]  /*0b20*/  VIADD R26, R3, 0xe ;  /* 0x0000000e031a7836 */ /* 0x000fe40000000000 */
[----:B------:R-:W-:-:S03]  /*0b30*/  IMAD R23, R27, 0x101, R24 ;  /* 0x000001011b177824 */ /* 0x000fc600078e0218 */
[----:B------:R-:W-:-:S04]  /*0b40*/  SHF.R.S32.HI R27, RZ, 0x1f, R26 ;  /* 0x0000001fff1b7819 */ /* 0x000fc8000001141a */
[----:B------:R-:W-:-:S04]  /*0b50*/  LEA.HI R27, R27, R26, RZ, 0x2 ;  /* 0x0000001a1b1b7211 */ /* 0x000fc800078f10ff */
[----:B------:R-:W-:Y:S02]  /*0b60*/  LOP3.LUT R29, R27, 0xfffffffc, RZ, 0xc0, !PT ;  /* 0xfffffffc1b1d7812 */ /* 0x000fe400078ec0ff */
[----:B------:R-:W-:Y:S01]  /*0b70*/  SHF.R.S32.HI R2, RZ, 0x2, R2 ;  /* 0x00000002ff027819 */ /* 0x000fe20000011402 */
[----:B------:R-:W-:Y:S02]  /*0b80*/  VIADD R28, R3, 0xf ;  /* 0x0000000f031c7836 */ /* 0x000fe40000000000 */
[----:B------:R-:W-:Y:S01]  /*0b90*/  IMAD.IADD R29, R26, 0x1, -R29 ;  /* 0x000000011a1d7824 */ /* 0x000fe200078e0a1d */
[----:B------:R-:W-:Y:S01]  /*0ba0*/  SHF.R.S32.HI R27, RZ, 0x2, R27 ;  /* 0x00000002ff1b7819 */ /* 0x000fe2000001141b */
[----:B------:R-:W-:Y:S01]  /*0bb0*/  IMAD R23, R2, 0x420, R23 ;  /* 0x0000042002177824 */ /* 0x000fe200078e0217 */
[----:B------:R-:W-:Y:S01]  /*0bc0*/  BAR.SYNC.DEFER_BLOCKING 0x0 ;  /* 0x0000000000007b1d */ /* 0x000fe20000010000 */
[----:B------:R-:W-:Y:S01]  /*0bd0*/  IMAD R2, R29, 0x101, R24 ;  /* 0x000001011d027824 */ /* 0x000fe200078e0218 */
[----:B------:R-:W-:-:S02]  /*0be0*/  SHF.R.S32.HI R29, RZ, 0x1f, R28 ;  /* 0x0000001fff1d7819 */ /* 0x000fc4000001141c */
[----:B------:R-:W-:Y:S02]  /*0bf0*/  ISETP.LT.AND P5, PT, R20, 0x10, !P0 ;  /* 0x000000101400780c */ /* 0x000fe400047a1270 */
[----:B------:R-:W-:Y:S01]  /*0c00*/  LOP3.LUT R20, R25, 0xff, RZ, 0xc0, !PT ;  /* 0x000000ff19147812 */ /* 0x000fe200078ec0ff */
[----:B------:R-:W-:Y:S01]  /*0c10*/  IMAD R27, R27, 0x420, R2 ;  /* 0x000004201b1b7824 */ /* 0x000fe200078e0202 */
[----:B------:R-:W-:Y:S02]  /*0c20*/  LEA.HI R2, R29, R28, RZ, 0x2 ;  /* 0x0000001c1d027211 */ /* 0x000fe400078f10ff */
[----:B------:R-:W-:Y:S02]  /*0c30*/  LEA R20, R20, UR4, 0x2 ;  /* 0x0000000414147c11 */ /* 0x000fe4000f8e10ff */
[----:B------:R-:W-:Y:S02]  /*0c40*/  LOP3.LUT R29, R2, 0xfffffffc, RZ, 0xc0, !PT ;  /* 0xfffffffc021d7812 */ /* 0x000fe400078ec0ff */
[----:B------:R-:W-:-:S03]  /*0c50*/  ISETP.LT.AND P1, PT, R5, 0x10, !P0 ;  /* 0x000000100500780c */ /* 0x000fc60004721270 */
[----:B------:R-:W-:Y:S01]  /*0c60*/  IMAD.IADD R29, R28, 0x1, -R29 ;  /* 0x000000011c1d7824 */ /* 0x000fe200078e0a1d */
[----:B------:R-:W0:Y:S01]  /*0c70*/  LDS R5, [R20] ;  /* 0x0000000014057984 */ /* 0x000e220000000800 */
[----:B------:R-:W-:Y:S02]  /*0c80*/  SHF.R.S32.HI R2, RZ, 0x2, R2 ;  /* 0x00000002ff027819 */ /* 0x000fe40000011402 */
[----:B------:R-:W-:Y:S01]  /*0c90*/  IMAD R29, R29, 0x101, R24 ;  /* 0x000001011d1d7824 */ /* 0x000fe200078e0218 */
[----:B------:R-:W-:Y:S01]  /*0ca0*/  ISETP.LT.AND P6, PT, R6, 0x10, !P0 ;  /* 0x000000100600780c */ /* 0x000fe200047c1270 */
[----:B------:R-:W1:Y:S01]  /*0cb0*/  LDS R37, [R20+0x404] ;  /* 0x0004040014257984 */ /* 0x000e620000000800 */
[----:B------:R-:W-:Y:S01]  /*0cc0*/  ISETP.LT.AND P3, PT, R7, 0x10, !P0 ;  /* 0x000000100700780c */ /* 0x000fe20004761270 */
[----:B------:R-:W-:Y:S01]  /*0cd0*/  IMAD R2, R2, 0x420, R29 ;  /* 0x0000042002027824 */ /* 0x000fe200078e021d */
[----:B------:R-:W2:Y:S01]  /*0ce0*/  LDC.64 R6, c[0x0][0x220] ;  /* 0x00008800ff067b82 */ /* 0x000ea20000000a00 */
[----:B------:R-:W3:Y:S01]  /*0cf0*/  LDS R29, [R20+0x808] ;  /* 0x00080800141d7984 */ /* 0x000ee20000000800 */
[----:B------:R-:W-:Y:S01]  /*0d00*/  ISETP.LT.AND P4, PT, R13, 0x10, !P0 ;  /* 0x000000100d00780c */ /* 0x000fe20004781270 */
[----:B------:R-:W-:-:S02]  /*0d10*/  IMAD.SHL.U32 R13, R0, 0x4, RZ ;  /* 0x00000004000d7824 */ /* 0x000fc400078e00ff */
[----:B------:R-:W4:Y:S02]  /*0d20*/  LDS R35, [R20+0xc0c] ;  /* 0x000c0c0014237984 */ /* 0x000f240000000800 */
[----:B------:R-:W-:Y:S02]  /*0d30*/  IMAD R13, R13, 0x420, R24 ;  /* 0x000004200d0d7824 */ /* 0x000fe400078e0218 */
[----:B------:R-:W5:Y:S04]  /*0d40*/  LDS R25, [R20+0x1010] ;  /* 0x0010100014197984 */ /* 0x000f680000000800 */
[----:B------:R-:W-:Y:S04]  /*0d50*/  LDS R0, [R20+0x1818] ;  /* 0x0018180014007984 */ /* 0x000fe80000000800 */
[----:B------:R-:W-:Y:S01]  /*0d60*/  LDS R34, [R20+0x2828] ;  /* 0x0028280014227984 */ /* 0x000fe20000000800 */
[----:B--2---:R-:W-:-:S05]  /*0d70*/  IMAD.WIDE R30, R13, 0x4, R6 ;  /* 0x000000040d1e7825 */ /* 0x004fca00078e0206 */
[----:B0-----:R0:W-:Y:S01]  /*0d80*/  @P2 STG.E desc[UR6][R30.64], R5 ;  /* 0x000000051e002986 */ /* 0x0011e2000c101906 */
[----:B------:R-:W-:Y:S01]  /*0d90*/  ISETP.LT.AND P2, PT, R12, 0x10, !P0 ;  /* 0x000000100c00780c */ /* 0x000fe20004741270 */
[--C-:B------:R-:W-:Y:S02]  /*0da0*/  IMAD.WIDE R12, R22, 0x4, R6.reuse ;  /* 0x00000004160c7825 */ /* 0x100fe400078e0206 */
[----:B------:R-:W2:Y:S02]  /*0db0*/  LDS R22, [R20+0x1414] ;  /* 0x0014140014167984 */ /* 0x000ea40000000800 */
[----:B------:R-:W-:Y:S02]  /*0dc0*/  IMAD.WIDE R32, R4, 0x4, R6 ;  /* 0x0000000404207825 */ /* 0x000fe400078e0206 */
[----:B-1----:R1:W-:Y:S02]  /*0dd0*/  @P5 STG.E desc[UR6][R12.64], R37 ;  /* 0x000000250c005986 */ /* 0x0023e4000c101906 */
[----:B------:R-:W-:-:S02]  /*0de0*/  VIADD R4, R3, 0x4 ;  /* 0x0000000403047836 */ /* 0x000fc40000000000 */
[----:B---3--:R-:W-:Y:S04]  /*0df0*/  @P6 STG.E desc[UR6][R32.64], R29 ;  /* 0x0000001d20006986 */ /* 0x008fe8000c101906 */
[----:B------:R-:W3:Y:S04]  /*0e00*/  LDS R30, [R20+0x1c1c] ;  /* 0x001c1c00141e7984 */ /* 0x000ee80000000800 */
[----:B------:R-:W2:Y:S01]  /*0e10*/  LDS R29, [R20+0x2020] ;  /* 0x00202000141d7984 */ /* 0x000ea20000000800 */
[----:B0-----:R-:W-:Y:S01]  /*0e20*/  SHF.R.U32.HI R5, RZ, 0x2, R4 ;  /* 0x00000002ff057819 */ /* 0x001fe20000011604 */
[----:B-1----:R-:W-:Y:S01]  /*0e30*/  IMAD.WIDE R12, R15, 0x4, R6 ;  /* 0x000000040f0c7825 */ /* 0x002fe200078e0206 */
[----:B------:R-:W-:Y:S01]  /*0e40*/  ISETP.LT.AND P5, PT, R4, 0x10, !P0 ;  /* 0x000000100400780c */ /* 0x000fe200047a1270 */
[----:B------:R-:W0:Y:S02]  /*0e50*/  LDS R31, [R20+0x2424] ;  /* 0x00242400141f7984 */ /* 0x000e240000000800 */
[----:B------:R-:W-:-:S02]  /*0e60*/  IMAD R5, R5, 0x420, R24 ;  /* 0x0000042005057824 */ /* 0x000fc400078e0218 */
[----:B------:R-:W1:Y:S04]  /*0e70*/  LDS R33, [R20+0x2c2c] ;  /* 0x002c2c0014217984 */ /* 0x000e680000000800 */
[----:B----4-:R-:W-:Y:S01]  /*0e80*/  @P1 STG.E desc[UR6][R12.64], R35 ;  /* 0x000000230c001986 */ /* 0x010fe2000c101906 */
[----:B------:R-:W-:-:S03]  /*0e90*/  IMAD.WIDE R4, R5, 0x4, R6 ;  /* 0x0000000405047825 */ /* 0x000fc600078e0206 */
[----:B------:R-:W4:Y:S04]  /*0ea0*/  LDS R32, [R20+0x3030] ;  /* 0x0030300014207984 */ /* 0x000f280000000800 */
[----:B------:R-:W0:Y:S04]  /*0eb0*/  LDS R13, [R20+0x3434] ;  /* 0x00343400140d7984 */ /* 0x000e280000000800 */
[----:B------:R-:W0:Y:S04]  /*0ec0*/  LDS R12, [R20+0x3838] ;  /* 0x00383800140c7984 */ /* 0x000e280000000800 */
[----:B-----5:R5:W-:Y:S01]  /*0ed0*/  @P5 STG.E desc[UR6][R4.64], R25 ;  /* 0x0000001904005986 */ /* 0x020be2000c101906 */
[----:B------:R-:W-:Y:S01]  /*0ee0*/  ISETP.LT.AND P6, PT, R9, 0x10, !P0 ;  /* 0x000000100900780c */ /* 0x000fe200047c1270 */
[----:B------:R-:W-:-:S04]  /*0ef0*/  IMAD.WIDE R14, R14, 0x4, R6 ;  /* 0x000000040e0e7825 */ /* 0x000fc800078e0206 */
[----:B------:R-:W-:-:S04]  /*0f00*/  IMAD.WIDE R8, R8, 0x4, R6 ;  /* 0x0000000408087825 */ /* 0x000fc800078e0206 */
[C---:B-----5:R-:W-:Y:S01]  /*0f10*/  VIADD R4, R3.reuse, 0x8 ;  /* 0x0000000803047836 */ /* 0x060fe20000000000 */
[----:B--2---:R-:W-:Y:S04]  /*0f20*/  @P3 STG.E desc[UR6][R14.64], R22 ;  /* 0x000000160e003986 */ /* 0x004fe8000c101906 */
[----:B------:R-:W-:Y:S02]  /*0f30*/  SHF.R.U32.HI R25, RZ, 0x2, R4 ;  /* 0x00000002ff197819 */ /* 0x000fe40000011604 */
[----:B------:R-:W-:Y:S01]  /*0f40*/  ISETP.LT.AND P1, PT, R4, 0x10, !P0 ;  /* 0x000000100400780c */ /* 0x000fe20004721270 */
[----:B------:R2:W-:Y:S01]  /*0f50*/  @P4 STG.E desc[UR6][R8.64], R0 ;  /* 0x0000000008004986 */ /* 0x0005e2000c101906 */
[----:B------:R-:W-:Y:S02]  /*0f60*/  VIADD R3, R3, 0xc ;  /* 0x0000000c03037836 */ /* 0x000fe40000000000 */
[----:B------:R-:W-:Y:S01]  /*0f70*/  IMAD.WIDE R4, R11, 0x4, R6 ;  /* 0x000000040b047825 */ /* 0x000fe200078e0206 */
[----:B------:R-:W-:-:S02]  /*0f80*/  ISETP.LT.AND P5, PT, R10, 0x10, !P0 ;  /* 0x000000100a00780c */ /* 0x000fc400047a1270 */
[----:B------:R-:W-:Y:S01]  /*0f90*/  ISETP.LT.AND P3, PT, R3, 0x10, !P0 ;  /* 0x000000100300780c */ /* 0x000fe20004761270 */
[----:B--2---:R-:W-:Y:S01]  /*0fa0*/  IMAD R9, R25, 0x420, R24 ;  /* 0x0000042019097824 */ /* 0x004fe200078e0218 */
[----:B------:R-:W-:-:S03]  /*0fb0*/  ISETP.LT.AND P4, PT, R16, 0x10, !P0 ;  /* 0x000000101000780c */ /* 0x000fc60004781270 */
[----:B------:R-:W-:Y:S01]  /*0fc0*/  IMAD.WIDE R8, R9, 0x4, R6 ;  /* 0x0000000409087825 */ /* 0x000fe200078e0206 */
[----:B------:R-:W-:Y:S01]  /*0fd0*/  SHF.R.U32.HI R3, RZ, 0x2, R3 ;  /* 0x00000002ff037819 */ /* 0x000fe20000011603 */
[----:B---3--:R2:W-:Y:S01]  /*0fe0*/  @P2 STG.E desc[UR6][R4.64], R30 ;  /* 0x0000001e04002986 */ /* 0x0085e2000c101906 */
[----:B------:R-:W-:-:S03]  /*0ff0*/  ISETP.LT.AND P2, PT, R17, 0x10, !P0 ;  /* 0x000000101100780c */ /* 0x000fc60004741270 */
[----:B------:R3:W-:Y:S01]  /*1000*/  @P1 STG.E desc[UR6][R8.64], R29 ;  /* 0x0000001d08001986 */ /* 0x0007e2000c101906 */
[----:B------:R-:W-:Y:S01]  /*1010*/  ISETP.LT.AND P1, PT, R26, 0x10, !P0 ;  /* 0x000000101a00780c */ /* 0x000fe20004721270 */
[----:B------:R-:W-:Y:S01]  /*1020*/  IMAD R3, R3, 0x420, R24 ;  /* 0x0000042003037824 */ /* 0x000fe200078e0218 */
[----:B------:R-:W-:Y:S01]  /*1030*/  ISETP.LT.AND P0, PT, R28, 0x10, !P0 ;  /* 0x000000101c00780c */ /* 0x000fe20004701270 */
[----:B------:R-:W-:-:S04]  /*1040*/  IMAD.WIDE R10, R18, 0x4, R6 ;  /* 0x00000004120a7825 */ /* 0x000fc800078e0206 */
[--C-:B--2---:R-:W-:Y:S01]  /*1050*/  IMAD.WIDE R4, R19, 0x4, R6.reuse ;  /* 0x0000000413047825 */ /* 0x104fe200078e0206 */
[----:B0-----:R3:W-:Y:S03]  /*1060*/  @P6 STG.E desc[UR6][R10.64], R31 ;  /* 0x0000001f0a006986 */ /* 0x0017e6000c101906 */
[--C-:B------:R-:W-:Y:S01]  /*1070*/  IMAD.WIDE R16, R21, 0x4, R6.reuse ;  /* 0x0000000415107825 */ /* 0x100fe200078e0206 */
[----:B------:R3:W-:Y:S03]  /*1080*/  @P5 STG.E desc[UR6][R4.64], R34 ;  /* 0x0000002204005986 */ /* 0x0007e6000c101906 */
[--C-:B------:R-:W-:Y:S01]  /*1090*/  IMAD.WIDE R14, R3, 0x4, R6.reuse ;  /* 0x00000004030e7825 */ /* 0x100fe200078e0206 */
[----:B-1----:R3:W-:Y:S03]  /*10a0*/  @P4 STG.E desc[UR6][R16.64], R33 ;  /* 0x0000002110004986 */ /* 0x0027e6000c101906 */
[--C-:B------:R-:W-:Y:S01]  /*10b0*/  IMAD.WIDE R18, R23, 0x4, R6.reuse ;  /* 0x0000000417127825 */ /* 0x100fe200078e0206 */
[----:B----4-:R3:W-:Y:S03]  /*10c0*/  @P3 STG.E desc[UR6][R14.64], R32 ;  /* 0x000000200e003986 */ /* 0x0107e6000c101906 */
[----:B------:R-:W-:Y:S01]  /*10d0*/  IMAD.WIDE R22, R27, 0x4, R6 ;  /* 0x000000041b167825 */ /* 0x000fe200078e0206 */
[----:B------:R3:W-:Y:S04]  /*10e0*/  @P2 STG.E desc[UR6][R18.64], R13 ;  /* 0x0000000d12002986 */ /* 0x0007e8000c101906 */
[----:B------:R3:W-:Y:S01]  /*10f0*/  @P1 STG.E desc[UR6][R22.64], R12 ;  /* 0x0000000c16001986 */ /* 0x0007e2000c101906 */
[----:B------:R-:W-:Y:S05]  /*1100*/  @!P0 EXIT ;  /* 0x000000000000894d */ /* 0x000fea0003800000 */
[----:B---3--:R-:W0:Y:S01]  /*1110*/  LDS R5, [R20+0x3c3c] ;  /* 0x003c3c0014057984 */ /* 0x008e220000000800 */
[----:B------:R-:W-:-:S05]  /*1120*/  IMAD.WIDE R2, R2, 0x4, R6 ;  /* 0x0000000402027825 */ /* 0x000fca00078e0206 */
[----:B0-----:R-:W-:Y:S01]  /*1130*/  STG.E desc[UR6][R2.64], R5 ;  /* 0x0000000502007986 */ /* 0x001fe2000c101906 */
[----:B------:R-:W-:Y:S05]  /*1140*/  EXIT ;  /* 0x000000000000794d */ /* 0x000fea0003800000 */
.L_x_0:
[----:B------:R-:W-:-:S00]  /*1150*/  BRA `(.L_x_0) ;  /* 0xfffffffc00fc7947 */ /* 0x000fc0000383ffff */
[----:B------:R-:W-:-:S00]  /*1160*/  NOP ;  /* 0x0000000000007918 */ /* 0x000fc00000000000 */
        /* <DEDUP_REMOVED lines=9> */
.L_x_1:


//--------------------- .nv.shared.triton_poi_fused_mul_11 --------------------------
	.section	.nv.shared.triton_poi_fused_mul_11,"aw",@nobits
	.sectionflags	@""
	.align	16
	.zero		1024


//--------------------- .nv.constant0.triton_poi_fused_mul_11 --------------------------
	.section	.nv.constant0.triton_poi_fused_mul_11,"a",@progbits
	.sectionflags	@""
	.align	4
.nv.constant0.triton_poi_fused_mul_11:
	.zero		560
